//
// Generated by NVIDIA NVVM Compiler
//
// Compiler Build ID: CL-36424714
// Cuda compilation tools, release 13.0, V13.0.88
// Based on NVVM 20.0.0
//

.version 9.0
.target sm_100
.address_size 64

	// .globl	_Z15reduceSumKernelPKfPfi

.visible .entry _Z15reduceSumKernelPKfPfi(
	.param .u64 .ptr .align 1 _Z15reduceSumKernelPKfPfi_param_0,
	.param .u64 .ptr .align 1 _Z15reduceSumKernelPKfPfi_param_1,
	.param .u32 _Z15reduceSumKernelPKfPfi_param_2
)
{


	ret;

}


// ===== COMPILED SASS (sm_100) =====

	.target	sm_100

	.elftype	@"ET_EXEC"


//--------------------- .note.nv.tkinfo           --------------------------
	.section	.note.nv.tkinfo,"",@"SHT_NOTE"
	.sectionflags	@"SHF_NOTE_NV_TKINFO"
	.tkinfo
        /*0018*/ 	.word	0x00000002
        /*0030*/ 	.string	""
        /*0030*/ 	.string	"ptxas"
        /*0030*/ 	.string	"Cuda compilation tools, release 13.0, V13.0.88"
        /*0030*/ 	.string	"Build cuda_13.0.r13.0/compiler.36424714_0"
        /*0030*/ 	.string	"-arch sm_100 -m 64 "



//--------------------- .note.nv.cuinfo           --------------------------
	.section	.note.nv.cuinfo,"",@"SHT_NOTE"
	.sectionflags	@"SHF_NOTE_NV_CUINFO"
        /*0018*/ 	.short	0x0002
        /*001a*/ 	.short	0x0064
        /*001c*/ 	.short	0x0082
	.zero		2


//--------------------- .nv.info                  --------------------------
	.section	.nv.info,"",@"SHT_CUDA_INFO"
	.align	4


	//----- nvinfo : EIATTR_REGCOUNT
	.align		4
        /*0000*/ 	.byte	0x04, 0x2f
        /*0002*/ 	.short	(.L_1 - .L_0)
	.align		4
.L_0:
        /*0004*/ 	.word	index@(_Z15reduceSumKernelPKfPfi)
        /*0008*/ 	.word	0x00000004


	//----- nvinfo : EIATTR_FRAME_SIZE
	.align		4
.L_1:
        /*000c*/ 	.byte	0x04, 0x11
        /*000e*/ 	.short	(.L_3 - .L_2)
	.align		4
.L_2:
        /*0010*/ 	.word	index@(_Z15reduceSumKernelPKfPfi)
        /*0014*/ 	.word	0x00000000


	//----- nvinfo : EIATTR_MIN_STACK_SIZE
	.align		4
.L_3:
        /*0018*/ 	.byte	0x04, 0x12
        /*001a*/ 	.short	(.L_5 - .L_4)
	.align		4
.L_4:
        /*001c*/ 	.word	index@(_Z15reduceSumKernelPKfPfi)
        /*0020*/ 	.word	0x00000000
.L_5:


//--------------------- .nv.compat                --------------------------
	.section	.nv.compat,"",@"SHT_CUDA_COMPAT_INFO"
	.align	4
        /*0000*/ 	.byte	0x02, 0x09, 0x00, 0x00, 0x02, 0x02, 0x01, 0x00, 0x02, 0x05, 0x05, 0x00, 0x03, 0x07, 0x01, 0x01
        /*0010*/ 	.byte	0x02, 0x03, 0x00, 0x00, 0x02, 0x06, 0x01, 0x00, 0x04, 0x0b, 0x08, 0x00, 0x09, 0x00, 0x00, 0x00
        /*0020*/ 	.byte	0x00, 0x00, 0x00, 0x00


//--------------------- .nv.info._Z15reduceSumKernelPKfPfi --------------------------
	.section	.nv.info._Z15reduceSumKernelPKfPfi,"",@"SHT_CUDA_INFO"
	.sectionflags	@""
	.align	4


	//----- nvinfo : EIATTR_CUDA_API_VERSION
	.align		4
        /*0000*/ 	.byte	0x04, 0x37
        /*0002*/ 	.short	(.L_7 - .L_6)
.L_6:
        /*0004*/ 	.word	0x00000082


	//----- nvinfo : EIATTR_KPARAM_INFO
	.align		4
.L_7:
        /*0008*/ 	.byte	0x04, 0x17
        /*000a*/ 	.short	(.L_9 - .L_8)
.L_8:
        /*000c*/ 	.word	0x00000000
        /*0010*/ 	.short	0x0002
        /*0012*/ 	.short	0x0010
        /*0014*/ 	.byte	0x00, 0xf0, 0x11, 0x00


	//----- nvinfo : EIATTR_KPARAM_INFO
	.align		4
.L_9:
        /*0018*/ 	.byte	0x04, 0x17
        /*001a*/ 	.short	(.L_11 - .L_10)
.L_10:
        /*001c*/ 	.word	0x00000000
        /*0020*/ 	.short	0x0001
        /*0022*/ 	.short	0x0008
        /*0024*/ 	.byte	0x00, 0xf5, 0x21, 0x00


	//----- nvinfo : EIATTR_KPARAM_INFO
	.align		4
.L_11:
        /*0028*/ 	.byte	0x04, 0x17
        /*002a*/ 	.short	(.L_13 - .L_12)
.L_12:
        /*002c*/ 	.word	0x00000000
        /*0030*/ 	.short	0x0000
        /*0032*/ 	.short	0x0000
        /*0034*/ 	.byte	0x00, 0xf5, 0x21, 0x00


	//----- nvinfo : EIATTR_SPARSE_MMA_MASK
	.align		4
.L_13:
        /*0038*/ 	.byte	0x03, 0x50
        /*003a*/ 	.short	0x0000


	//----- nvinfo : EIATTR_MAXREG_COUNT
	.align		4
        /*003c*/ 	.byte	0x03, 0x1b
        /*003e*/ 	.short	0x00ff


	//----- nvinfo : EIATTR_MERCURY_ISA_VERSION
	.align		4
        /*0040*/ 	.byte	0x03, 0x5f
        /*0042*/ 	.short	0x0101


	//----- nvinfo : EIATTR_VRC_CTA_INIT_COUNT
	.align		4
        /*0044*/ 	.byte	0x02, 0x4a
	.zero		1
	.zero		1


	//----- nvinfo : EIATTR_EXIT_INSTR_OFFSETS
	.align		4
        /*0048*/ 	.byte	0x04, 0x1c
        /*004a*/ 	.short	(.L_15 - .L_14)


	//   ....[0]....
.L_14:
        /*004c*/ 	.word	0x00000010


	//----- nvinfo : EIATTR_CBANK_PARAM_SIZE
	.align		4
.L_15:
        /*0050*/ 	.byte	0x03, 0x19
        /*0052*/ 	.short	0x0014


	//----- nvinfo : EIATTR_PARAM_CBANK
	.align		4
        /*0054*/ 	.byte	0x04, 0x0a
        /*0056*/ 	.short	(.L_17 - .L_16)
	.align		4
.L_16:
        /*0058*/ 	.word	index@(.nv.constant0._Z15reduceSumKernelPKfPfi)
        /*005c*/ 	.short	0x0380
        /*005e*/ 	.short	0x0014


	//----- nvinfo : EIATTR_SW_WAR
	.align		4
.L_17:
        /*0060*/ 	.byte	0x04, 0x36
        /*0062*/ 	.short	(.L_19 - .L_18)
.L_18:
        /*0064*/ 	.word	0x00000008
.L_19:


//--------------------- .nv.callgraph             --------------------------
	.section	.nv.callgraph,"",@"SHT_CUDA_CALLGRAPH"
	.align	4
	.sectionentsize	8
	.align		4
        /*0000*/ 	.word	0x00000000
	.align		4
        /*0004*/ 	.word	0xffffffff
	.align		4
        /*0008*/ 	.word	0x00000000
	.align		4
        /*000c*/ 	.word	0xfffffffe
	.align		4
        /*0010*/ 	.word	0x00000000
	.align		4
        /*0014*/ 	.word	0xfffffffd
	.align		4
        /*0018*/ 	.word	0x00000000
	.align		4
        /*001c*/ 	.word	0xfffffffc


//--------------------- .text._Z15reduceSumKernelPKfPfi --------------------------
	.section	.text._Z15reduceSumKernelPKfPfi,"ax",@progbits
	.align	128
        .global         _Z15reduceSumKernelPKfPfi
        .type           _Z15reduceSumKernelPKfPfi,@function
        .size           _Z15reduceSumKernelPKfPfi,(.L_x_1 - _Z15reduceSumKernelPKfPfi)
        .other          _Z15reduceSumKernelPKfPfi,@"STO_CUDA_ENTRY STV_DEFAULT"
_Z15reduceSumKernelPKfPfi:
.text._Z15reduceSumKernelPKfPfi:
[----:B------:R-:W-:Y:S01]  /*0000*/  LDC R1, c[0x0][0x37c] ;  /* 0x0000df00ff017b82 */ /* 0x000fe20000000800 */
[----:B------:R-:W-:Y:S05]  /*0010*/  EXIT ;  /* 0x000000000000794d */ /* 0x000fea0003800000 */
.L_x_0:
[----:B------:R-:W-:-:S00]  /*0020*/  BRA `(.L_x_0) ;  /* 0xfffffffc00fc7947 */ /* 0x000fc0000383ffff */
[----:B------:R-:W-:-:S00]  /*0030*/  NOP ;  /* 0x0000000000007918 */ /* 0x000fc00000000000 */
        /* <DEDUP_REMOVED lines=12> */
.L_x_1:


//--------------------- .nv.shared.reserved.0     --------------------------
	.section	.nv.shared.reserved.0,"aw",@nobits
	.weak		__nv_reservedSMEM_offset_0_alias
	.size		__nv_reservedSMEM_offset_0_alias, 0, 64
	.other		__nv_reservedSMEM_offset_0_alias,@"STO_CUDA_RESERVED_SHARED STV_DEFAULT"
__nv_reservedSMEM_offset_0_alias:
	.zero		0
	.zero		64


//--------------------- .nv.constant0._Z15reduceSumKernelPKfPfi --------------------------
	.section	.nv.constant0._Z15reduceSumKernelPKfPfi,"a",@progbits
	.sectionflags	@""
	.align	4
.nv.constant0._Z15reduceSumKernelPKfPfi:
	.zero		916


//--------------------- SYMBOLS --------------------------

	.type		.nv.reservedSmem.offset0,@object
	.size		.nv.reservedSmem.offset0,0x4
